//
// Generated by NVIDIA NVVM Compiler
//
// Compiler Build ID: CL-36424714
// Cuda compilation tools, release 13.0, V13.0.88
// Based on NVVM 20.0.0
//

.version 9.0
.target sm_100
.address_size 64

	// .globl	_Z14online_softmaxPfPKfmm
.extern .func  (.param .b32 func_retval0) vprintf
(
	.param .b64 vprintf_param_0,
	.param .b64 vprintf_param_1
)
;
.global .align 1 .b8 _ZN34_INTERNAL_0c34e817_4_k_cu_22db88e04cuda3std3__436_GLOBAL__N__0c34e817_4_k_cu_22db88e06ignoreE[1];
.global .align 1 .b8 _ZN34_INTERNAL_0c34e817_4_k_cu_22db88e04cuda3std3__45__cpo5beginE[1];
.global .align 1 .b8 _ZN34_INTERNAL_0c34e817_4_k_cu_22db88e04cuda3std3__45__cpo3endE[1];
.global .align 1 .b8 _ZN34_INTERNAL_0c34e817_4_k_cu_22db88e04cuda3std3__45__cpo6cbeginE[1];
.global .align 1 .b8 _ZN34_INTERNAL_0c34e817_4_k_cu_22db88e04cuda3std3__45__cpo4cendE[1];
.global .align 1 .b8 _ZN34_INTERNAL_0c34e817_4_k_cu_22db88e04cuda3std3__419piecewise_constructE[1];
.global .align 1 .b8 _ZN34_INTERNAL_0c34e817_4_k_cu_22db88e04cuda3std3__48in_placeE[1];
.global .align 1 .b8 _ZN34_INTERNAL_0c34e817_4_k_cu_22db88e04cuda3std6ranges3__45__cpo4swapE[1];
.global .align 1 .b8 _ZN34_INTERNAL_0c34e817_4_k_cu_22db88e04cuda3std6ranges3__45__cpo9iter_moveE[1];
.global .align 1 .b8 _ZN34_INTERNAL_0c34e817_4_k_cu_22db88e04cuda3std6ranges3__45__cpo7advanceE[1];
.global .align 1 .b8 $str[27] = {109, 97, 120, 95, 118, 97, 108, 32, 61, 32, 37, 102, 32, 101, 120, 112, 95, 115, 117, 109, 32, 61, 32, 37, 102, 10};

.visible .entry _Z14online_softmaxPfPKfmm(
	.param .u64 .ptr .align 1 _Z14online_softmaxPfPKfmm_param_0,
	.param .u64 .ptr .align 1 _Z14online_softmaxPfPKfmm_param_1,
	.param .u64 _Z14online_softmaxPfPKfmm_param_2,
	.param .u64 _Z14online_softmaxPfPKfmm_param_3
)
{
	.local .align 16 .b8 	__local_depot0[16];
	.reg .b64 	%SP;
	.reg .b64 	%SPL;
	.reg .pred 	%p<21>;
	.reg .b32 	%r<41>;
	.reg .b32 	%f<50>;
	.reg .b64 	%rd<19>;
	.reg .b64 	%fd<3>;

	mov.u64 	%SPL, __local_depot0;
	cvta.local.u64 	%SP, %SPL;
	ld.param.u64 	%rd8, [_Z14online_softmaxPfPKfmm_param_1];
	ld.param.u64 	%rd7, [_Z14online_softmaxPfPKfmm_param_3];
	cvta.to.global.u64 	%rd1, %rd8;
	mov.u32 	%r6, %tid.x;
	mov.u32 	%r7, %tid.y;
	mov.u32 	%r8, %tid.z;
	mov.u32 	%r9, %ntid.x;
	mov.u32 	%r10, %ntid.y;
	mad.lo.s32 	%r11, %r8, %r10, %r7;
	mad.lo.s32 	%r12, %r11, %r9, %r6;
	and.b32  	%r40, %r12, 31;
	cvt.u64.u32 	%rd18, %r40;
	setp.le.u64 	%p1, %rd7, %rd18;
	mov.f32 	%f47, 0fFF7FFFFF;
	@%p1 bra 	$L__BB0_3;
	mov.f32 	%f47, 0fFF7FFFFF;
	mov.u64 	%rd17, %rd18;
	mov.u32 	%r39, %r40;
$L__BB0_2:
	shl.b64 	%rd9, %rd17, 2;
	add.s64 	%rd10, %rd1, %rd9;
	ld.global.f32 	%f10, [%rd10];
	max.f32 	%f47, %f47, %f10;
	add.s32 	%r39, %r39, 32;
	cvt.s64.s32 	%rd17, %r39;
	setp.gt.u64 	%p2, %rd7, %rd17;
	@%p2 bra 	$L__BB0_2;
$L__BB0_3:
	setp.le.u64 	%p3, %rd7, %rd18;
	mov.b32 	%r13, %f47;
	shfl.sync.bfly.b32	%r14|%p4, %r13, 16, 31, -1;
	mov.b32 	%f12, %r14;
	setp.lt.f32 	%p5, %f47, %f12;
	selp.f32 	%f13, %f12, %f47, %p5;
	mov.b32 	%r15, %f13;
	shfl.sync.bfly.b32	%r16|%p6, %r15, 8, 31, -1;
	mov.b32 	%f14, %r16;
	setp.lt.f32 	%p7, %f13, %f14;
	selp.f32 	%f15, %f14, %f13, %p7;
	mov.b32 	%r17, %f15;
	shfl.sync.bfly.b32	%r18|%p8, %r17, 4, 31, -1;
	mov.b32 	%f16, %r18;
	setp.lt.f32 	%p9, %f15, %f16;
	selp.f32 	%f17, %f16, %f15, %p9;
	mov.b32 	%r19, %f17;
	shfl.sync.bfly.b32	%r20|%p10, %r19, 2, 31, -1;
	mov.b32 	%f18, %r20;
	setp.lt.f32 	%p11, %f17, %f18;
	selp.f32 	%f19, %f18, %f17, %p11;
	mov.b32 	%r21, %f19;
	shfl.sync.bfly.b32	%r22|%p12, %r21, 1, 31, -1;
	mov.b32 	%f20, %r22;
	setp.lt.f32 	%p13, %f19, %f20;
	selp.f32 	%f21, %f20, %f19, %p13;
	mov.b32 	%r23, %f21;
	shfl.sync.idx.b32	%r24|%p14, %r23, 0, 31, -1;
	mov.b32 	%f4, %r24;
	mov.f32 	%f49, 0f00000000;
	@%p3 bra 	$L__BB0_6;
	mov.f32 	%f49, 0f00000000;
$L__BB0_5:
	shl.b64 	%rd11, %rd18, 2;
	add.s64 	%rd12, %rd1, %rd11;
	ld.global.f32 	%f23, [%rd12];
	sub.f32 	%f24, %f23, %f4;
	fma.rn.f32 	%f25, %f24, 0f3BBB989D, 0f3F000000;
	cvt.sat.f32.f32 	%f26, %f25;
	mov.f32 	%f27, 0f4B400001;
	mov.f32 	%f28, 0f437C0000;
	fma.rm.f32 	%f29, %f26, %f28, %f27;
	add.f32 	%f30, %f29, 0fCB40007F;
	neg.f32 	%f31, %f30;
	fma.rn.f32 	%f32, %f24, 0f3FB8AA3B, %f31;
	fma.rn.f32 	%f33, %f24, 0f32A57060, %f32;
	mov.b32 	%r25, %f29;
	shl.b32 	%r26, %r25, 23;
	mov.b32 	%f34, %r26;
	ex2.approx.ftz.f32 	%f35, %f33;
	fma.rn.f32 	%f49, %f35, %f34, %f49;
	add.s32 	%r40, %r40, 32;
	cvt.s64.s32 	%rd18, %r40;
	setp.gt.u64 	%p15, %rd7, %rd18;
	@%p15 bra 	$L__BB0_5;
$L__BB0_6:
	mov.b32 	%r27, %f49;
	shfl.sync.bfly.b32	%r28|%p16, %r27, 16, 31, -1;
	mov.b32 	%f36, %r28;
	add.f32 	%f37, %f49, %f36;
	mov.b32 	%r29, %f37;
	shfl.sync.bfly.b32	%r30|%p17, %r29, 8, 31, -1;
	mov.b32 	%f38, %r30;
	add.f32 	%f39, %f37, %f38;
	mov.b32 	%r31, %f39;
	shfl.sync.bfly.b32	%r32|%p18, %r31, 4, 31, -1;
	mov.b32 	%f40, %r32;
	add.f32 	%f41, %f39, %f40;
	mov.b32 	%r33, %f41;
	shfl.sync.bfly.b32	%r34|%p19, %r33, 2, 31, -1;
	mov.b32 	%f42, %r34;
	add.f32 	%f43, %f41, %f42;
	mov.b32 	%r35, %f43;
	shfl.sync.bfly.b32	%r36|%p20, %r35, 1, 31, -1;
	mov.b32 	%f44, %r36;
	add.f32 	%f45, %f43, %f44;
	add.u64 	%rd13, %SP, 0;
	add.u64 	%rd14, %SPL, 0;
	cvt.f64.f32 	%fd1, %f4;
	cvt.f64.f32 	%fd2, %f45;
	st.local.v2.f64 	[%rd14], {%fd1, %fd2};
	mov.u64 	%rd15, $str;
	cvta.global.u64 	%rd16, %rd15;
	{ // callseq 0, 0
	.param .b64 param0;
	st.param.b64 	[param0], %rd16;
	.param .b64 param1;
	st.param.b64 	[param1], %rd13;
	.param .b32 retval0;
	call.uni (retval0), 
	vprintf, 
	(
	param0, 
	param1
	);
	ld.param.b32 	%r37, [retval0];
	} // callseq 0
	// begin inline asm
	brkpt;
	// end inline asm
	ret;

}


// ===== COMPILED SASS (sm_100) =====

	.target	sm_100

	.elftype	@"ET_EXEC"


//--------------------- .note.nv.tkinfo           --------------------------
	.section	.note.nv.tkinfo,"",@"SHT_NOTE"
	.sectionflags	@"SHF_NOTE_NV_TKINFO"
	.tkinfo
        /*0018*/ 	.word	0x00000002
        /*0030*/ 	.string	""
        /*0030*/ 	.string	"ptxas"
        /*0030*/ 	.string	"Cuda compilation tools, release 13.0, V13.0.88"
        /*0030*/ 	.string	"Build cuda_13.0.r13.0/compiler.36424714_0"
        /*0030*/ 	.string	"-arch sm_100 -m 64 "



//--------------------- .note.nv.cuinfo           --------------------------
	.section	.note.nv.cuinfo,"",@"SHT_NOTE"
	.sectionflags	@"SHF_NOTE_NV_CUINFO"
        /*0018*/ 	.short	0x0002
        /*001a*/ 	.short	0x0064
        /*001c*/ 	.short	0x0082
	.zero		2


//--------------------- .nv.info                  --------------------------
	.section	.nv.info,"",@"SHT_CUDA_INFO"
	.align	4


	//----- nvinfo : EIATTR_REGCOUNT
	.align		4
        /*0000*/ 	.byte	0x04, 0x2f
        /*0002*/ 	.short	(.L_12 - .L_11)
	.align		4
.L_11:
        /*0004*/ 	.word	index@(_Z14online_softmaxPfPKfmm)
        /*0008*/ 	.word	0x00000018


	//----- nvinfo : EIATTR_FRAME_SIZE
	.align		4
.L_12:
        /*000c*/ 	.byte	0x04, 0x11
        /*000e*/ 	.short	(.L_14 - .L_13)
	.align		4
.L_13:
        /*0010*/ 	.word	index@(_Z14online_softmaxPfPKfmm)
        /*0014*/ 	.word	0x00000010


	//----- nvinfo : EIATTR_MIN_STACK_SIZE
	.align		4
.L_14:
        /*0018*/ 	.byte	0x04, 0x12
        /*001a*/ 	.short	(.L_16 - .L_15)
	.align		4
.L_15:
        /*001c*/ 	.word	index@(_Z14online_softmaxPfPKfmm)
        /*0020*/ 	.word	0x00000010
.L_16:


//--------------------- .nv.compat                --------------------------
	.section	.nv.compat,"",@"SHT_CUDA_COMPAT_INFO"
	.align	4
        /*0000*/ 	.byte	0x02, 0x09, 0x00, 0x00, 0x02, 0x02, 0x01, 0x00, 0x02, 0x05, 0x05, 0x00, 0x03, 0x07, 0x01, 0x01
        /*0010*/ 	.byte	0x02, 0x03, 0x00, 0x00, 0x02, 0x06, 0x01, 0x00, 0x04, 0x0b, 0x08, 0x00, 0x09, 0x00, 0x00, 0x00
        /*0020*/ 	.byte	0x00, 0x00, 0x00, 0x00


//--------------------- .nv.info._Z14online_softmaxPfPKfmm --------------------------
	.section	.nv.info._Z14online_softmaxPfPKfmm,"",@"SHT_CUDA_INFO"
	.sectionflags	@""
	.align	4


	//----- nvinfo : EIATTR_CUDA_API_VERSION
	.align		4
        /*0000*/ 	.byte	0x04, 0x37
        /*0002*/ 	.short	(.L_18 - .L_17)
.L_17:
        /*0004*/ 	.word	0x00000082


	//----- nvinfo : EIATTR_KPARAM_INFO
	.align		4
.L_18:
        /*0008*/ 	.byte	0x04, 0x17
        /*000a*/ 	.short	(.L_20 - .L_19)
.L_19:
        /*000c*/ 	.word	0x00000000
        /*0010*/ 	.short	0x0003
        /*0012*/ 	.short	0x0018
        /*0014*/ 	.byte	0x00, 0xf0, 0x21, 0x00


	//----- nvinfo : EIATTR_KPARAM_INFO
	.align		4
.L_20:
        /*0018*/ 	.byte	0x04, 0x17
        /*001a*/ 	.short	(.L_22 - .L_21)
.L_21:
        /*001c*/ 	.word	0x00000000
        /*0020*/ 	.short	0x0002
        /*0022*/ 	.short	0x0010
        /*0024*/ 	.byte	0x00, 0xf0, 0x21, 0x00


	//----- nvinfo : EIATTR_KPARAM_INFO
	.align		4
.L_22:
        /*0028*/ 	.byte	0x04, 0x17
        /*002a*/ 	.short	(.L_24 - .L_23)
.L_23:
        /*002c*/ 	.word	0x00000000
        /*0030*/ 	.short	0x0001
        /*0032*/ 	.short	0x0008
        /*0034*/ 	.byte	0x00, 0xf5, 0x21, 0x00


	//----- nvinfo : EIATTR_KPARAM_INFO
	.align		4
.L_24:
        /*0038*/ 	.byte	0x04, 0x17
        /*003a*/ 	.short	(.L_26 - .L_25)
.L_25:
        /*003c*/ 	.word	0x00000000
        /*0040*/ 	.short	0x0000
        /*0042*/ 	.short	0x0000
        /*0044*/ 	.byte	0x00, 0xf5, 0x21, 0x00


	//----- nvinfo : EIATTR_SPARSE_MMA_MASK
	.align		4
.L_26:
        /*0048*/ 	.byte	0x03, 0x50
        /*004a*/ 	.short	0x0000


	//----- nvinfo : EIATTR_MAXREG_COUNT
	.align		4
        /*004c*/ 	.byte	0x03, 0x1b
        /*004e*/ 	.short	0x00ff


	//----- nvinfo : EIATTR_EXTERNS
	.align		4
        /*0050*/ 	.byte	0x04, 0x0f
        /*0052*/ 	.short	(.L_28 - .L_27)


	//   ....[0]....
	.align		4
.L_27:
        /*0054*/ 	.word	index@(vprintf)


	//----- nvinfo : EIATTR_MERCURY_ISA_VERSION
	.align		4
.L_28:
        /*0058*/ 	.byte	0x03, 0x5f
        /*005a*/ 	.short	0x0101


	//----- nvinfo : EIATTR_COOP_GROUP_MASK_REGIDS
	.align		4
        /*005c*/ 	.byte	0x04, 0x29
        /*005e*/ 	.short	(.L_30 - .L_29)


	//   ....[0]....
.L_29:
        /*0060*/ 	.word	0xffffffff


	//   ....[1]....
        /*0064*/ 	.word	0xffffffff


	//   ....[2]....
        /*0068*/ 	.word	0xffffffff


	//   ....[3]....
        /*006c*/ 	.word	0xffffffff


	//   ....[4]....
        /*0070*/ 	.word	0xffffffff


	//   ....[5]....
        /*0074*/ 	.word	0xffffffff


	//   ....[6]....
        /*0078*/ 	.word	0xffffffff


	//   ....[7]....
        /*007c*/ 	.word	0xffffffff


	//   ....[8]....
        /*0080*/ 	.word	0xffffffff


	//   ....[9]....
        /*0084*/ 	.word	0xffffffff


	//   ....[10]....
        /*0088*/ 	.word	0xffffffff


	//----- nvinfo : EIATTR_COOP_GROUP_INSTR_OFFSETS
	.align		4
.L_30:
        /*008c*/ 	.byte	0x04, 0x28
        /*008e*/ 	.short	(.L_32 - .L_31)


	//   ....[0]....
.L_31:
        /*0090*/ 	.word	0x00000260


	//   ....[1]....
        /*0094*/ 	.word	0x000002c0


	//   ....[2]....
        /*0098*/ 	.word	0x000002f0


	//   ....[3]....
        /*009c*/ 	.word	0x00000320


	//   ....[4]....
        /*00a0*/ 	.word	0x00000360


	//   ....[5]....
        /*00a4*/ 	.word	0x000003a0


	//   ....[6]....
        /*00a8*/ 	.word	0x00000510


	//   ....[7]....
        /*00ac*/ 	.word	0x00000550


	//   ....[8]....
        /*00b0*/ 	.word	0x00000580


	//   ....[9]....
        /*00b4*/ 	.word	0x000005b0


	//   ....[10]....
        /*00b8*/ 	.word	0x000005d0


	//----- nvinfo : EIATTR_VRC_CTA_INIT_COUNT
	.align		4
.L_32:
        /*00bc*/ 	.byte	0x02, 0x4a
	.zero		1
	.zero		1


	//----- nvinfo : EIATTR_SYSCALL_OFFSETS
	.align		4
        /*00c0*/ 	.byte	0x04, 0x46
        /*00c2*/ 	.short	(.L_34 - .L_33)


	//   ....[0]....
.L_33:
        /*00c4*/ 	.word	0x00000640


	//----- nvinfo : EIATTR_EXIT_INSTR_OFFSETS
	.align		4
.L_34:
        /*00c8*/ 	.byte	0x04, 0x1c
        /*00ca*/ 	.short	(.L_36 - .L_35)


	//   ....[0]....
.L_35:
        /*00cc*/ 	.word	0x00000660


	//----- nvinfo : EIATTR_CRS_STACK_SIZE
	.align		4
.L_36:
        /*00d0*/ 	.byte	0x04, 0x1e
        /*00d2*/ 	.short	(.L_38 - .L_37)
.L_37:
        /*00d4*/ 	.word	0x00000000


	//----- nvinfo : EIATTR_CBANK_PARAM_SIZE
	.align		4
.L_38:
        /*00d8*/ 	.byte	0x03, 0x19
        /*00da*/ 	.short	0x0020


	//----- nvinfo : EIATTR_PARAM_CBANK
	.align		4
        /*00dc*/ 	.byte	0x04, 0x0a
        /*00de*/ 	.short	(.L_40 - .L_39)
	.align		4
.L_39:
        /*00e0*/ 	.word	index@(.nv.constant0._Z14online_softmaxPfPKfmm)
        /*00e4*/ 	.short	0x0380
        /*00e6*/ 	.short	0x0020


	//----- nvinfo : EIATTR_SW_WAR
	.align		4
.L_40:
        /*00e8*/ 	.byte	0x04, 0x36
        /*00ea*/ 	.short	(.L_42 - .L_41)
.L_41:
        /*00ec*/ 	.word	0x00000008
.L_42:


//--------------------- .nv.callgraph             --------------------------
	.section	.nv.callgraph,"",@"SHT_CUDA_CALLGRAPH"
	.align	4
	.sectionentsize	8
	.align		4
        /*0000*/ 	.word	0x00000000
	.align		4
        /*0004*/ 	.word	0xffffffff
	.align		4
        /*0008*/ 	.word	index@(_Z14online_softmaxPfPKfmm)
	.align		4
        /*000c*/ 	.word	index@(vprintf)
	.align		4
        /*0010*/ 	.word	0x00000000
	.align		4
        /*0014*/ 	.word	0xfffffffe
	.align		4
        /*0018*/ 	.word	0x00000000
	.align		4
        /*001c*/ 	.word	0xfffffffd
	.align		4
        /*0020*/ 	.word	0x00000000
	.align		4
        /*0024*/ 	.word	0xfffffffc


//--------------------- .nv.constant4             --------------------------
	.section	.nv.constant4,"a",@progbits
	.align	8
	.align		8
.nv.constant4:
        /*0000*/ 	.dword	vprintf
	.align		8
        /*0008*/ 	.dword	_ZN34_INTERNAL_0c34e817_4_k_cu_22db88e04cuda3std3__436_GLOBAL__N__0c34e817_4_k_cu_22db88e06ignoreE
	.align		8
        /*0010*/ 	.dword	_ZN34_INTERNAL_0c34e817_4_k_cu_22db88e04cuda3std3__45__cpo5beginE
	.align		8
        /*0018*/ 	.dword	_ZN34_INTERNAL_0c34e817_4_k_cu_22db88e04cuda3std3__45__cpo3endE
	.align		8
        /*0020*/ 	.dword	_ZN34_INTERNAL_0c34e817_4_k_cu_22db88e04cuda3std3__45__cpo6cbeginE
	.align		8
        /*0028*/ 	.dword	_ZN34_INTERNAL_0c34e817_4_k_cu_22db88e04cuda3std3__45__cpo4cendE
	.align		8
        /*0030*/ 	.dword	_ZN34_INTERNAL_0c34e817_4_k_cu_22db88e04cuda3std3__419piecewise_constructE
	.align		8
        /*0038*/ 	.dword	_ZN34_INTERNAL_0c34e817_4_k_cu_22db88e04cuda3std3__48in_placeE
	.align		8
        /*0040*/ 	.dword	_ZN34_INTERNAL_0c34e817_4_k_cu_22db88e04cuda3std6ranges3__45__cpo4swapE
	.align		8
        /*0048*/ 	.dword	_ZN34_INTERNAL_0c34e817_4_k_cu_22db88e04cuda3std6ranges3__45__cpo9iter_moveE
	.align		8
        /*0050*/ 	.dword	_ZN34_INTERNAL_0c34e817_4_k_cu_22db88e04cuda3std6ranges3__45__cpo7advanceE
	.align		8
        /*0058*/ 	.dword	$str


//--------------------- .text._Z14online_softmaxPfPKfmm --------------------------
	.section	.text._Z14online_softmaxPfPKfmm,"ax",@progbits
	.align	128
        .global         _Z14online_softmaxPfPKfmm
        .type           _Z14online_softmaxPfPKfmm,@function
        .size           _Z14online_softmaxPfPKfmm,(.L_x_8 - _Z14online_softmaxPfPKfmm)
        .other          _Z14online_softmaxPfPKfmm,@"STO_CUDA_ENTRY STV_DEFAULT"
_Z14online_softmaxPfPKfmm:
.text._Z14online_softmaxPfPKfmm:
[----:B------:R-:W0:Y:S01]  /*0000*/  LDC R1, c[0x0][0x37c] ;  /* 0x0000df00ff017b82 */ /* 0x000e220000000800 */
[----:B------:R-:W1:Y:S01]  /*0010*/  S2R R0, SR_TID.Y ;  /* 0x0000000000007919 */ /* 0x000e620000002200 */
[----:B------:R-:W2:Y:S01]  /*0020*/  LDCU UR7, c[0x0][0x2fc] ;  /* 0x00005f80ff0777ac */ /* 0x000ea20008000800 */
[----:B0-----:R-:W-:Y:S01]  /*0030*/  VIADD R1, R1, 0xfffffff0 ;  /* 0xfffffff001017836 */ /* 0x001fe20000000000 */
[----:B------:R-:W-:Y:S01]  /*0040*/  BSSY.RECONVERGENT B0, `(.L_x_0) ;  /* 0x0000021000007945 */ /* 0x000fe20003800200 */
[----:B------:R-:W1:Y:S01]  /*0050*/  S2R R5, SR_TID.Z ;  /* 0x0000000000057919 */ /* 0x000e620000002300 */
[----:B------:R-:W0:Y:S01]  /*0060*/  LDCU UR4, c[0x0][0x360] ;  /* 0x00006c00ff0477ac */ /* 0x000e220008000800 */
[----:B------:R-:W-:Y:S01]  /*0070*/  IMAD.MOV.U32 R13, RZ, RZ, RZ ;  /* 0x000000ffff0d7224 */ /* 0x000fe200078e00ff */
[----:B------:R-:W0:Y:S01]  /*0080*/  S2R R3, SR_TID.X ;  /* 0x0000000000037919 */ /* 0x000e220000002100 */
[----:B------:R-:W1:Y:S01]  /*0090*/  LDCU UR5, c[0x0][0x364] ;  /* 0x00006c80ff0577ac */ /* 0x000e620008000800 */
[----:B------:R-:W-:Y:S01]  /*00a0*/  IMAD.MOV.U32 R4, RZ, RZ, -0x800001 ;  /* 0xff7fffffff047424 */ /* 0x000fe200078e00ff */
[----:B------:R-:W3:Y:S01]  /*00b0*/  LDCU.64 UR8, c[0x0][0x398] ;  /* 0x00007300ff0877ac */ /* 0x000ee20008000a00 */
[----:B------:R-:W4:Y:S01]  /*00c0*/  LDCU UR6, c[0x0][0x2f8] ;  /* 0x00005f00ff0677ac */ /* 0x000f220008000800 */
[----:B------:R-:W0:Y:S01]  /*00d0*/  LDCU.64 UR10, c[0x0][0x388] ;  /* 0x00007100ff0a77ac */ /* 0x000e220008000a00 */
[----:B----4-:R-:W-:Y:S01]  /*00e0*/  IADD3 R6, P1, PT, R1, UR6, RZ ;  /* 0x0000000601067c10 */ /* 0x010fe2000ff3e0ff */
[----:B-1----:R-:W-:-:S04]  /*00f0*/  IMAD R0, R5, UR5, R0 ;  /* 0x0000000505007c24 */ /* 0x002fc8000f8e0200 */
[----:B0-----:R-:W-:Y:S01]  /*0100*/  IMAD R0, R0, UR4, R3 ;  /* 0x0000000400007c24 */ /* 0x001fe2000f8e0203 */
[----:B------:R-:W0:Y:S01]  /*0110*/  LDCU.64 UR4, c[0x0][0x358] ;  /* 0x00006b00ff0477ac */ /* 0x000e220008000a00 */
[----:B--2---:R-:W-:-:S03]  /*0120*/  IMAD.X R7, RZ, RZ, UR7, P1 ;  /* 0x00000007ff077e24 */ /* 0x004fc600088e06ff */
[----:B------:R-:W-:-:S04]  /*0130*/  LOP3.LUT R0, R0, 0x1f, RZ, 0xc0, !PT ;  /* 0x0000001f00007812 */ /* 0x000fc800078ec0ff */
[----:B---3--:R-:W-:-:S04]  /*0140*/  ISETP.GE.U32.AND P0, PT, R0, UR8, PT ;  /* 0x0000000800007c0c */ /* 0x008fc8000bf06070 */
[----:B------:R-:W-:-:S13]  /*0150*/  ISETP.GE.U32.AND.EX P0, PT, RZ, UR9, PT, P0 ;  /* 0x00000009ff007c0c */ /* 0x000fda000bf06100 */
[----:B0-----:R-:W-:Y:S05]  /*0160*/  @P0 BRA `(.L_x_1) ;  /* 0x0000000000380947 */ /* 0x001fea0003800000 */
[----:B------:R-:W-:Y:S01]  /*0170*/  IMAD.MOV.U32 R4, RZ, RZ, -0x800001 ;  /* 0xff7fffffff047424 */ /* 0x000fe200078e00ff */
[----:B------:R-:W-:Y:S01]  /*0180*/  MOV R9, R13 ;  /* 0x0000000d00097202 */ /* 0x000fe20000000f00 */
[--C-:B------:R-:W-:Y:S02]  /*0190*/  IMAD.MOV.U32 R8, RZ, RZ, R0.reuse ;  /* 0x000000ffff087224 */ /* 0x100fe400078e0000 */
[----:B------:R-:W-:-:S07]  /*01a0*/  IMAD.MOV.U32 R5, RZ, RZ, R0 ;  /* 0x000000ffff057224 */ /* 0x000fce00078e0000 */
.L_x_2:
[----:B------:R-:W-:-:S04]  /*01b0*/  LEA R2, P0, R8, UR10, 0x2 ;  /* 0x0000000a08027c11 */ /* 0x000fc8000f8010ff */
[----:B------:R-:W-:-:S06]  /*01c0*/  LEA.HI.X R3, R8, UR11, R9, 0x2, P0 ;  /* 0x0000000b08037c11 */ /* 0x000fcc00080f1409 */
[----:B------:R-:W2:Y:S01]  /*01d0*/  LDG.E R3, desc[UR4][R2.64] ;  /* 0x0000000402037981 */ /* 0x000ea2000c1e1900 */
[----:B------:R-:W-:-:S04]  /*01e0*/  VIADD R8, R5, 0x20 ;  /* 0x0000002005087836 */ /* 0x000fc80000000000 */
[--C-:B------:R-:W-:Y:S01]  /*01f0*/  IMAD.MOV.U32 R5, RZ, RZ, R8.reuse ;  /* 0x000000ffff057224 */ /* 0x100fe200078e0008 */
[----:B------:R-:W-:Y:S02]  /*0200*/  ISETP.GE.U32.AND P0, PT, R8, UR8, PT ;  /* 0x0000000808007c0c */ /* 0x000fe4000bf06070 */
[----:B------:R-:W-:-:S04]  /*0210*/  SHF.R.S32.HI R9, RZ, 0x1f, R8 ;  /* 0x0000001fff097819 */ /* 0x000fc80000011408 */
[----:B------:R-:W-:Y:S02]  /*0220*/  ISETP.GE.U32.AND.EX P0, PT, R9, UR9, PT, P0 ;  /* 0x0000000909007c0c */ /* 0x000fe4000bf06100 */
[----:B--2---:R-:W-:-:S11]  /*0230*/  FMNMX R4, R3, R4, !PT ;  /* 0x0000000403047209 */ /* 0x004fd60007800000 */
[----:B------:R-:W-:Y:S05]  /*0240*/  @!P0 BRA `(.L_x_2) ;  /* 0xfffffffc00d88947 */ /* 0x000fea000383ffff */
.L_x_1:
[----:B------:R-:W-:Y:S05]  /*0250*/  BSYNC.RECONVERGENT B0 ;  /* 0x0000000000007941 */ /* 0x000fea0003800200 */
.L_x_0:
[----:B------:R-:W0:Y:S01]  /*0260*/  SHFL.BFLY PT, R3, R4, 0x10, 0x1f ;  /* 0x0e001f0004037f89 */ /* 0x000e2200000e0000 */
[----:B------:R-:W1:Y:S01]  /*0270*/  LDCU.64 UR6, c[0x0][0x388] ;  /* 0x00007100ff0677ac */ /* 0x000e620008000a00 */
[----:B------:R-:W-:Y:S01]  /*0280*/  BSSY.RECONVERGENT B0, `(.L_x_3) ;  /* 0x0000028000007945 */ /* 0x000fe20003800200 */
[----:B------:R-:W-:Y:S01]  /*0290*/  IMAD.MOV.U32 R11, RZ, RZ, RZ ;  /* 0x000000ffff0b7224 */ /* 0x000fe200078e00ff */
[----:B0-----:R-:W-:-:S04]  /*02a0*/  FSETP.GEU.AND P0, PT, R4, R3, PT ;  /* 0x000000030400720b */ /* 0x001fc80003f0e000 */
[----:B------:R-:W-:-:S05]  /*02b0*/  FSEL R3, R3, R4, !P0 ;  /* 0x0000000403037208 */ /* 0x000fca0004000000 */
[----:B------:R-:W0:Y:S02]  /*02c0*/  SHFL.BFLY PT, R2, R3, 0x8, 0x1f ;  /* 0x0d001f0003027f89 */ /* 0x000e2400000e0000 */
[----:B0-----:R-:W-:-:S04]  /*02d0*/  FSETP.GEU.AND P0, PT, R3, R2, PT ;  /* 0x000000020300720b */ /* 0x001fc80003f0e000 */
[----:B------:R-:W-:-:S05]  /*02e0*/  FSEL R2, R2, R3, !P0 ;  /* 0x0000000302027208 */ /* 0x000fca0004000000 */
[----:B------:R-:W0:Y:S02]  /*02f0*/  SHFL.BFLY PT, R5, R2, 0x4, 0x1f ;  /* 0x0c801f0002057f89 */ /* 0x000e2400000e0000 */
[----:B0-----:R-:W-:-:S04]  /*0300*/  FSETP.GEU.AND P0, PT, R2, R5, PT ;  /* 0x000000050200720b */ /* 0x001fc80003f0e000 */
[----:B------:R-:W-:-:S05]  /*0310*/  FSEL R5, R5, R2, !P0 ;  /* 0x0000000205057208 */ /* 0x000fca0004000000 */
[----:B------:R-:W0:Y:S02]  /*0320*/  SHFL.BFLY PT, R8, R5, 0x2, 0x1f ;  /* 0x0c401f0005087f89 */ /* 0x000e2400000e0000 */
[----:B0-----:R-:W-:-:S04]  /*0330*/  FSETP.GEU.AND P0, PT, R5, R8, PT ;  /* 0x000000080500720b */ /* 0x001fc80003f0e000 */
[----:B------:R-:W-:Y:S02]  /*0340*/  FSEL R4, R8, R5, !P0 ;  /* 0x0000000508047208 */ /* 0x000fe40004000000 */
[----:B------:R-:W-:-:S03]  /*0350*/  ISETP.GE.U32.AND P0, PT, R0, UR8, PT ;  /* 0x0000000800007c0c */ /* 0x000fc6000bf06070 */
[----:B------:R-:W0:Y:S01]  /*0360*/  SHFL.BFLY PT, R9, R4, 0x1, 0x1f ;  /* 0x0c201f0004097f89 */ /* 0x000e2200000e0000 */
[----:B------:R-:W-:Y:S02]  /*0370*/  ISETP.GE.U32.AND.EX P0, PT, R13, UR9, PT, P0 ;  /* 0x000000090d007c0c */ /* 0x000fe4000bf06100 */
[----:B0-----:R-:W-:-:S04]  /*0380*/  FSETP.GEU.AND P1, PT, R4, R9, PT ;  /* 0x000000090400720b */ /* 0x001fc80003f2e000 */
[----:B------:R-:W-:-:S06]  /*0390*/  FSEL R8, R9, R4, !P1 ;  /* 0x0000000409087208 */ /* 0x000fcc0004800000 */
[----:B------:R-:W0:Y:S01]  /*03a0*/  SHFL.IDX PT, R8, R8, RZ, 0x1f ;  /* 0x00001fff08087589 */ /* 0x000e2200000e0000 */
[----:B-1----:R-:W-:Y:S05]  /*03b0*/  @P0 BRA `(.L_x_4) ;  /* 0x0000000000500947 */ /* 0x002fea0003800000 */
[----:B------:R-:W-:-:S07]  /*03c0*/  HFMA2 R11, -RZ, RZ, 0, 0 ;  /* 0x00000000ff0b7431 */ /* 0x000fce00000001ff */
.L_x_5:
[----:B------:R-:W-:-:S04]  /*03d0*/  LEA R2, P0, R0, UR6, 0x2 ;  /* 0x0000000600027c11 */ /* 0x000fc8000f8010ff */
[----:B------:R-:W-:-:S06]  /*03e0*/  LEA.HI.X R3, R0, UR7, R13, 0x2, P0 ;  /* 0x0000000700037c11 */ /* 0x000fcc00080f140d */
[----:B------:R-:W0:Y:S01]  /*03f0*/  LDG.E R3, desc[UR4][R2.64] ;  /* 0x0000000402037981 */ /* 0x000e22000c1e1900 */
[----:B------:R-:W-:Y:S02]  /*0400*/  IMAD.MOV.U32 R5, RZ, RZ, 0x3bbb989d ;  /* 0x3bbb989dff057424 */ /* 0x000fe400078e00ff */
[----:B------:R-:W-:Y:S02]  /*0410*/  IMAD.MOV.U32 R10, RZ, RZ, 0x437c0000 ;  /* 0x437c0000ff0a7424 */ /* 0x000fe400078e00ff */
[----:B------:R-:W-:-:S05]  /*0420*/  VIADD R0, R0, 0x20 ;  /* 0x0000002000007836 */ /* 0x000fca0000000000 */
[----:B------:R-:W-:Y:S02]  /*0430*/  ISETP.GE.U32.AND P0, PT, R0, UR8, PT ;  /* 0x0000000800007c0c */ /* 0x000fe4000bf06070 */
[----:B------:R-:W-:-:S04]  /*0440*/  SHF.R.S32.HI R13, RZ, 0x1f, R0 ;  /* 0x0000001fff0d7819 */ /* 0x000fc80000011400 */
[----:B------:R-:W-:Y:S01]  /*0450*/  ISETP.GE.U32.AND.EX P0, PT, R13, UR9, PT, P0 ;  /* 0x000000090d007c0c */ /* 0x000fe2000bf06100 */
[----:B0-----:R-:W-:-:S04]  /*0460*/  FADD R4, -R8, R3 ;  /* 0x0000000308047221 */ /* 0x001fc80000000100 */
[----:B------:R-:W-:-:S04]  /*0470*/  FFMA.SAT R5, R4, R5, 0.5 ;  /* 0x3f00000004057423 */ /* 0x000fc80000002005 */
[----:B------:R-:W-:-:S04]  /*0480*/  FFMA.RM R5, R5, R10, 12582913 ;  /* 0x4b40000105057423 */ /* 0x000fc8000000400a */
[C---:B------:R-:W-:Y:S01]  /*0490*/  FADD R9, R5.reuse, -12583039 ;  /* 0xcb40007f05097421 */ /* 0x040fe20000000000 */
[----:B------:R-:W-:-:S03]  /*04a0*/  SHF.L.U32 R2, R5, 0x17, RZ ;  /* 0x0000001705027819 */ /* 0x000fc600000006ff */
[----:B------:R-:W-:-:S04]  /*04b0*/  FFMA R9, R4, 1.4426950216293334961, -R9 ;  /* 0x3fb8aa3b04097823 */ /* 0x000fc80000000809 */
[----:B------:R-:W-:-:S06]  /*04c0*/  FFMA R9, R4, 1.925963033500011079e-08, R9 ;  /* 0x32a5706004097823 */ /* 0x000fcc0000000009 */
[----:B------:R-:W0:Y:S02]  /*04d0*/  MUFU.EX2 R9, R9 ;  /* 0x0000000900097308 */ /* 0x000e240000000800 */
[----:B0-----:R-:W-:Y:S01]  /*04e0*/  FFMA R11, R2, R9, R11 ;  /* 0x00000009020b7223 */ /* 0x001fe2000000000b */
[----:B------:R-:W-:Y:S06]  /*04f0*/  @!P0 BRA `(.L_x_5) ;  /* 0xfffffffc00b48947 */ /* 0x000fec000383ffff */
.L_x_4:
[----:B------:R-:W-:Y:S05]  /*0500*/  BSYNC.RECONVERGENT B0 ;  /* 0x0000000000007941 */ /* 0x000fea0003800200 */
.L_x_3:
[----:B------:R-:W1:Y:S01]  /*0510*/  SHFL.BFLY PT, R0, R11, 0x10, 0x1f ;  /* 0x0e001f000b007f89 */ /* 0x000e6200000e0000 */
[----:B0-----:R-:W-:Y:S01]  /*0520*/  F2F.F64.F32 R8, R8 ;  /* 0x0000000800087310 */ /* 0x001fe20000201800 */
[----:B------:R-:W0:Y:S01]  /*0530*/  LDCU.64 UR4, c[0x4][0x58] ;  /* 0x01000b00ff0477ac */ /* 0x000e220008000a00 */
[----:B-1----:R-:W-:-:S05]  /*0540*/  FADD R4, R0, R11 ;  /* 0x0000000b00047221 */ /* 0x002fca0000000000 */
[----:B------:R-:W1:Y:S02]  /*0550*/  SHFL.BFLY PT, R3, R4, 0x8, 0x1f ;  /* 0x0d001f0004037f89 */ /* 0x000e6400000e0000 */
[----:B-1----:R-:W-:Y:S01]  /*0560*/  FADD R5, R4, R3 ;  /* 0x0000000304057221 */ /* 0x002fe20000000000 */
[----:B0-----:R-:W-:-:S04]  /*0570*/  IMAD.U32 R4, RZ, RZ, UR4 ;  /* 0x00000004ff047e24 */ /* 0x001fc8000f8e00ff */
[----:B------:R-:W0:Y:S02]  /*0580*/  SHFL.BFLY PT, R0, R5, 0x4, 0x1f ;  /* 0x0c801f0005007f89 */ /* 0x000e2400000e0000 */
[----:B0-----:R-:W-:Y:S01]  /*0590*/  FADD R0, R5, R0 ;  /* 0x0000000005007221 */ /* 0x001fe20000000000 */
[----:B------:R-:W-:-:S04]  /*05a0*/  IMAD.U32 R5, RZ, RZ, UR5 ;  /* 0x00000005ff057e24 */ /* 0x000fc8000f8e00ff */
[----:B------:R-:W0:Y:S02]  /*05b0*/  SHFL.BFLY PT, R3, R0, 0x2, 0x1f ;  /* 0x0c401f0000037f89 */ /* 0x000e2400000e0000 */
[----:B0-----:R-:W-:-:S05]  /*05c0*/  FADD R2, R0, R3 ;  /* 0x0000000300027221 */ /* 0x001fca0000000000 */
[----:B------:R-:W0:Y:S02]  /*05d0*/  SHFL.BFLY PT, R3, R2, 0x1, 0x1f ;  /* 0x0c201f0002037f89 */ /* 0x000e2400000e0000 */
[----:B0-----:R-:W-:Y:S01]  /*05e0*/  FADD R10, R2, R3 ;  /* 0x00000003020a7221 */ /* 0x001fe20000000000 */
[----:B------:R-:W-:-:S04]  /*05f0*/  MOV R3, 0x0 ;  /* 0x0000000000037802 */ /* 0x000fc80000000f00 */
[----:B------:R0:W1:Y:S01]  /*0600*/  LDC.64 R12, c[0x4][R3] ;  /* 0x01000000030c7b82 */ /* 0x0000620000000a00 */
[----:B------:R-:W2:Y:S02]  /*0610*/  F2F.F64.F32 R10, R10 ;  /* 0x0000000a000a7310 */ /* 0x000ea40000201800 */
[----:B--2---:R0:W-:Y:S02]  /*0620*/  STL.128 [R1], R8 ;  /* 0x0000000801007387 */ /* 0x0041e40000100c00 */
[----:B------:R-:W-:-:S07]  /*0630*/  LEPC R20, `(.L_x_6) ;  /* 0x000000001014794e */ /* 0x000fce0000000000 */
[----:B01----:R-:W-:Y:S05]  /*0640*/  CALL.ABS.NOINC R12 ;  /* 0x000000000c007343 */ /* 0x003fea0003c00000 */
.L_x_6:
[----:B------:R-:W-:Y:S05]  /*0650*/  BPT.TRAP 0x1 ;  /* 0x000000040000795c */ /* 0x000fea0000300000 */
[----:B------:R-:W-:Y:S05]  /*0660*/  EXIT ;  /* 0x000000000000794d */ /* 0x000fea0003800000 */
.L_x_7:
[----:B------:R-:W-:-:S00]  /*0670*/  BRA `(.L_x_7) ;  /* 0xfffffffc00fc7947 */ /* 0x000fc0000383ffff */
[----:B------:R-:W-:-:S00]  /*0680*/  NOP ;  /* 0x0000000000007918 */ /* 0x000fc00000000000 */
[----:B------:R-:W-:-:S00]  /*0690*/  NOP ;  /* 0x0000000000007918 */ /* 0x000fc00000000000 */
[----:B------:R-:W-:-:S00]  /*06a0*/  NOP ;  /* 0x0000000000007918 */ /* 0x000fc00000000000 */
[----:B------:R-:W-:-:S00]  /*06b0*/  NOP ;  /* 0x0000000000007918 */ /* 0x000fc00000000000 */
[----:B------:R-:W-:-:S00]  /*06c0*/  NOP ;  /* 0x0000000000007918 */ /* 0x000fc00000000000 */
[----:B------:R-:W-:-:S00]  /*06d0*/  NOP ;  /* 0x0000000000007918 */ /* 0x000fc00000000000 */
[----:B------:R-:W-:-:S00]  /*06e0*/  NOP ;  /* 0x0000000000007918 */ /* 0x000fc00000000000 */
[----:B------:R-:W-:-:S00]  /*06f0*/  NOP ;  /* 0x0000000000007918 */ /* 0x000fc00000000000 */
.L_x_8:


//--------------------- .nv.global.init           --------------------------
	.section	.nv.global.init,"aw",@progbits
.nv.global.init:
	.type		$str,@object
	.size		$str,(.L_10 - $str)
$str:
        /*0000*/ 	.byte	0x6d, 0x61, 0x78, 0x5f, 0x76, 0x61, 0x6c, 0x20, 0x3d, 0x20, 0x25, 0x66, 0x20, 0x65, 0x78, 0x70
        /*0010*/ 	.byte	0x5f, 0x73, 0x75, 0x6d, 0x20, 0x3d, 0x20, 0x25, 0x66, 0x0a, 0x00
.L_10:


//--------------------- .nv.shared.reserved.0     --------------------------
	.section	.nv.shared.reserved.0,"aw",@nobits
	.weak		__nv_reservedSMEM_offset_0_alias
	.size		__nv_reservedSMEM_offset_0_alias, 0, 64
	.other		__nv_reservedSMEM_offset_0_alias,@"STO_CUDA_RESERVED_SHARED STV_DEFAULT"
__nv_reservedSMEM_offset_0_alias:
	.zero		0
	.zero		64


//--------------------- .nv.global                --------------------------
	.section	.nv.global,"aw",@nobits
.nv.global:
	.type		_ZN34_INTERNAL_0c34e817_4_k_cu_22db88e04cuda3std6ranges3__45__cpo9iter_moveE,@object
	.size		_ZN34_INTERNAL_0c34e817_4_k_cu_22db88e04cuda3std6ranges3__45__cpo9iter_moveE,(_ZN34_INTERNAL_0c34e817_4_k_cu_22db88e04cuda3std3__436_GLOBAL__N__0c34e817_4_k_cu_22db88e06ignoreE - _ZN34_INTERNAL_0c34e817_4_k_cu_22db88e04cuda3std6ranges3__45__cpo9iter_moveE)
_ZN34_INTERNAL_0c34e817_4_k_cu_22db88e04cuda3std6ranges3__45__cpo9iter_moveE:
	.zero		1
	.type		_ZN34_INTERNAL_0c34e817_4_k_cu_22db88e04cuda3std3__436_GLOBAL__N__0c34e817_4_k_cu_22db88e06ignoreE,@object
	.size		_ZN34_INTERNAL_0c34e817_4_k_cu_22db88e04cuda3std3__436_GLOBAL__N__0c34e817_4_k_cu_22db88e06ignoreE,(_ZN34_INTERNAL_0c34e817_4_k_cu_22db88e04cuda3std3__45__cpo4cendE - _ZN34_INTERNAL_0c34e817_4_k_cu_22db88e04cuda3std3__436_GLOBAL__N__0c34e817_4_k_cu_22db88e06ignoreE)
_ZN34_INTERNAL_0c34e817_4_k_cu_22db88e04cuda3std3__436_GLOBAL__N__0c34e817_4_k_cu_22db88e06ignoreE:
	.zero		1
	.type		_ZN34_INTERNAL_0c34e817_4_k_cu_22db88e04cuda3std3__45__cpo4cendE,@object
	.size		_ZN34_INTERNAL_0c34e817_4_k_cu_22db88e04cuda3std3__45__cpo4cendE,(_ZN34_INTERNAL_0c34e817_4_k_cu_22db88e04cuda3std3__45__cpo3endE - _ZN34_INTERNAL_0c34e817_4_k_cu_22db88e04cuda3std3__45__cpo4cendE)
_ZN34_INTERNAL_0c34e817_4_k_cu_22db88e04cuda3std3__45__cpo4cendE:
	.zero		1
	.type		_ZN34_INTERNAL_0c34e817_4_k_cu_22db88e04cuda3std3__45__cpo3endE,@object
	.size		_ZN34_INTERNAL_0c34e817_4_k_cu_22db88e04cuda3std3__45__cpo3endE,(_ZN34_INTERNAL_0c34e817_4_k_cu_22db88e04cuda3std3__48in_placeE - _ZN34_INTERNAL_0c34e817_4_k_cu_22db88e04cuda3std3__45__cpo3endE)
_ZN34_INTERNAL_0c34e817_4_k_cu_22db88e04cuda3std3__45__cpo3endE:
	.zero		1
	.type		_ZN34_INTERNAL_0c34e817_4_k_cu_22db88e04cuda3std3__48in_placeE,@object
	.size		_ZN34_INTERNAL_0c34e817_4_k_cu_22db88e04cuda3std3__48in_placeE,(_ZN34_INTERNAL_0c34e817_4_k_cu_22db88e04cuda3std6ranges3__45__cpo7advanceE - _ZN34_INTERNAL_0c34e817_4_k_cu_22db88e04cuda3std3__48in_placeE)
_ZN34_INTERNAL_0c34e817_4_k_cu_22db88e04cuda3std3__48in_placeE:
	.zero		1
	.type		_ZN34_INTERNAL_0c34e817_4_k_cu_22db88e04cuda3std6ranges3__45__cpo7advanceE,@object
	.size		_ZN34_INTERNAL_0c34e817_4_k_cu_22db88e04cuda3std6ranges3__45__cpo7advanceE,(_ZN34_INTERNAL_0c34e817_4_k_cu_22db88e04cuda3std3__45__cpo5beginE - _ZN34_INTERNAL_0c34e817_4_k_cu_22db88e04cuda3std6ranges3__45__cpo7advanceE)
_ZN34_INTERNAL_0c34e817_4_k_cu_22db88e04cuda3std6ranges3__45__cpo7advanceE:
	.zero		1
	.type		_ZN34_INTERNAL_0c34e817_4_k_cu_22db88e04cuda3std3__45__cpo5beginE,@object
	.size		_ZN34_INTERNAL_0c34e817_4_k_cu_22db88e04cuda3std3__45__cpo5beginE,(_ZN34_INTERNAL_0c34e817_4_k_cu_22db88e04cuda3std3__419piecewise_constructE - _ZN34_INTERNAL_0c34e817_4_k_cu_22db88e04cuda3std3__45__cpo5beginE)
_ZN34_INTERNAL_0c34e817_4_k_cu_22db88e04cuda3std3__45__cpo5beginE:
	.zero		1
	.type		_ZN34_INTERNAL_0c34e817_4_k_cu_22db88e04cuda3std3__419piecewise_constructE,@object
	.size		_ZN34_INTERNAL_0c34e817_4_k_cu_22db88e04cuda3std3__419piecewise_constructE,(_ZN34_INTERNAL_0c34e817_4_k_cu_22db88e04cuda3std3__45__cpo6cbeginE - _ZN34_INTERNAL_0c34e817_4_k_cu_22db88e04cuda3std3__419piecewise_constructE)
_ZN34_INTERNAL_0c34e817_4_k_cu_22db88e04cuda3std3__419piecewise_constructE:
	.zero		1
	.type		_ZN34_INTERNAL_0c34e817_4_k_cu_22db88e04cuda3std3__45__cpo6cbeginE,@object
	.size		_ZN34_INTERNAL_0c34e817_4_k_cu_22db88e04cuda3std3__45__cpo6cbeginE,(_ZN34_INTERNAL_0c34e817_4_k_cu_22db88e04cuda3std6ranges3__45__cpo4swapE - _ZN34_INTERNAL_0c34e817_4_k_cu_22db88e04cuda3std3__45__cpo6cbeginE)
_ZN34_INTERNAL_0c34e817_4_k_cu_22db88e04cuda3std3__45__cpo6cbeginE:
	.zero		1
	.type		_ZN34_INTERNAL_0c34e817_4_k_cu_22db88e04cuda3std6ranges3__45__cpo4swapE,@object
	.size		_ZN34_INTERNAL_0c34e817_4_k_cu_22db88e04cuda3std6ranges3__45__cpo4swapE,(.L_7 - _ZN34_INTERNAL_0c34e817_4_k_cu_22db88e04cuda3std6ranges3__45__cpo4swapE)
_ZN34_INTERNAL_0c34e817_4_k_cu_22db88e04cuda3std6ranges3__45__cpo4swapE:
	.zero		1
.L_7:


//--------------------- .nv.constant0._Z14online_softmaxPfPKfmm --------------------------
	.section	.nv.constant0._Z14online_softmaxPfPKfmm,"a",@progbits
	.sectionflags	@""
	.align	4
.nv.constant0._Z14online_softmaxPfPKfmm:
	.zero		928


//--------------------- SYMBOLS --------------------------

	.type		.nv.reservedSmem.offset0,@object
	.size		.nv.reservedSmem.offset0,0x4
	.type		vprintf,@function
